//
// Generated by NVIDIA NVVM Compiler
//
// Compiler Build ID: CL-36424714
// Cuda compilation tools, release 13.0, V13.0.88
// Based on NVVM 20.0.0
//

.version 9.0
.target sm_100
.address_size 64

	// .globl	_Z22calculate_sumterm_partP7double2S0_PKS_PKdPKhjjdjj

.visible .entry _Z22calculate_sumterm_partP7double2S0_PKS_PKdPKhjjdjj(
	.param .u64 .ptr .align 1 _Z22calculate_sumterm_partP7double2S0_PKS_PKdPKhjjdjj_param_0,
	.param .u64 .ptr .align 1 _Z22calculate_sumterm_partP7double2S0_PKS_PKdPKhjjdjj_param_1,
	.param .u64 .ptr .align 1 _Z22calculate_sumterm_partP7double2S0_PKS_PKdPKhjjdjj_param_2,
	.param .u64 .ptr .align 1 _Z22calculate_sumterm_partP7double2S0_PKS_PKdPKhjjdjj_param_3,
	.param .u64 .ptr .align 1 _Z22calculate_sumterm_partP7double2S0_PKS_PKdPKhjjdjj_param_4,
	.param .u32 _Z22calculate_sumterm_partP7double2S0_PKS_PKdPKhjjdjj_param_5,
	.param .u32 _Z22calculate_sumterm_partP7double2S0_PKS_PKdPKhjjdjj_param_6,
	.param .f64 _Z22calculate_sumterm_partP7double2S0_PKS_PKdPKhjjdjj_param_7,
	.param .u32 _Z22calculate_sumterm_partP7double2S0_PKS_PKdPKhjjdjj_param_8,
	.param .u32 _Z22calculate_sumterm_partP7double2S0_PKS_PKdPKhjjdjj_param_9
)
{
	.reg .pred 	%p<5>;
	.reg .b32 	%r<29>;
	.reg .b64 	%rd<31>;
	.reg .b64 	%fd<42>;

	ld.param.u64 	%rd10, [_Z22calculate_sumterm_partP7double2S0_PKS_PKdPKhjjdjj_param_3];
	ld.param.u64 	%rd11, [_Z22calculate_sumterm_partP7double2S0_PKS_PKdPKhjjdjj_param_4];
	ld.param.u32 	%r8, [_Z22calculate_sumterm_partP7double2S0_PKS_PKdPKhjjdjj_param_5];
	ld.param.u32 	%r9, [_Z22calculate_sumterm_partP7double2S0_PKS_PKdPKhjjdjj_param_6];
	ld.param.u32 	%r6, [_Z22calculate_sumterm_partP7double2S0_PKS_PKdPKhjjdjj_param_8];
	mov.u32 	%r10, %tid.x;
	mov.u32 	%r11, %ctaid.x;
	mov.u32 	%r12, %ntid.x;
	mad.lo.s32 	%r1, %r11, %r12, %r10;
	mul.lo.s32 	%r2, %r9, %r8;
	setp.ge.u32 	%p1, %r1, %r2;
	setp.eq.s32 	%p2, %r6, 0;
	or.pred  	%p3, %p1, %p2;
	@%p3 bra 	$L__BB0_3;
	neg.s32 	%r28, %r6;
	cvta.to.global.u64 	%rd12, %rd11;
	add.s64 	%rd29, %rd12, 1;
	cvta.to.global.u64 	%rd30, %rd10;
$L__BB0_2:
	ld.param.u32 	%r27, [_Z22calculate_sumterm_partP7double2S0_PKS_PKdPKhjjdjj_param_9];
	ld.param.f64 	%fd41, [_Z22calculate_sumterm_partP7double2S0_PKS_PKdPKhjjdjj_param_7];
	ld.param.u64 	%rd28, [_Z22calculate_sumterm_partP7double2S0_PKS_PKdPKhjjdjj_param_2];
	ld.param.u64 	%rd27, [_Z22calculate_sumterm_partP7double2S0_PKS_PKdPKhjjdjj_param_1];
	ld.param.u64 	%rd26, [_Z22calculate_sumterm_partP7double2S0_PKS_PKdPKhjjdjj_param_0];
	ld.global.u8 	%r13, [%rd29+-1];
	add.s32 	%r14, %r13, -1;
	ld.global.u8 	%r15, [%rd29];
	add.s32 	%r16, %r15, -1;
	ld.global.u8 	%r17, [%rd29+1];
	add.s32 	%r18, %r17, -1;
	ld.global.u8 	%r19, [%rd29+2];
	add.s32 	%r20, %r19, -1;
	mul.lo.s32 	%r21, %r16, %r2;
	add.s32 	%r22, %r1, %r21;
	cvta.to.global.u64 	%rd13, %rd28;
	mul.wide.u32 	%rd14, %r22, 16;
	add.s64 	%rd15, %rd13, %rd14;
	ld.global.v2.f64 	{%fd2, %fd3}, [%rd15];
	mad.lo.s32 	%r23, %r18, %r2, %r1;
	mul.wide.u32 	%rd16, %r23, 16;
	add.s64 	%rd17, %rd13, %rd16;
	ld.global.v2.f64 	{%fd4, %fd5}, [%rd17];
	mad.lo.s32 	%r24, %r20, %r2, %r1;
	mul.wide.u32 	%rd18, %r24, 16;
	add.s64 	%rd19, %rd13, %rd18;
	ld.global.v2.f64 	{%fd6, %fd7}, [%rd19];
	mad.lo.s32 	%r25, %r14, %r2, %r1;
	cvta.to.global.u64 	%rd20, %rd26;
	mul.wide.u32 	%rd21, %r25, 16;
	add.s64 	%rd22, %rd20, %rd21;
	ld.global.v2.f64 	{%fd8, %fd9}, [%rd22];
	ld.global.f64 	%fd10, [%rd30];
	mul.f64 	%fd11, %fd41, %fd10;
	mul.f64 	%fd12, %fd2, %fd4;
	mul.f64 	%fd13, %fd12, %fd6;
	mul.f64 	%fd14, %fd3, %fd5;
	mul.f64 	%fd15, %fd14, %fd6;
	sub.f64 	%fd16, %fd13, %fd15;
	mul.f64 	%fd17, %fd2, %fd5;
	fma.rn.f64 	%fd18, %fd17, %fd7, %fd16;
	mul.f64 	%fd19, %fd3, %fd4;
	fma.rn.f64 	%fd20, %fd19, %fd7, %fd18;
	fma.rn.f64 	%fd21, %fd11, %fd20, %fd8;
	st.global.f64 	[%rd22], %fd21;
	ld.global.f64 	%fd22, [%rd30];
	mul.f64 	%fd23, %fd41, %fd22;
	mul.f64 	%fd24, %fd19, %fd6;
	fma.rn.f64 	%fd25, %fd17, %fd6, %fd24;
	mul.f64 	%fd26, %fd12, %fd7;
	sub.f64 	%fd27, %fd25, %fd26;
	fma.rn.f64 	%fd28, %fd14, %fd7, %fd27;
	fma.rn.f64 	%fd29, %fd28, %fd23, %fd9;
	st.global.f64 	[%rd22+8], %fd29;
	mad.lo.s32 	%r26, %r21, %r27, %r25;
	cvta.to.global.u64 	%rd23, %rd27;
	mul.wide.u32 	%rd24, %r26, 16;
	add.s64 	%rd25, %rd23, %rd24;
	ld.global.v2.f64 	{%fd30, %fd31}, [%rd25];
	ld.global.f64 	%fd32, [%rd30];
	mul.f64 	%fd33, %fd5, %fd7;
	fma.rn.f64 	%fd34, %fd4, %fd6, %fd33;
	fma.rn.f64 	%fd35, %fd34, %fd32, %fd30;
	st.global.f64 	[%rd25], %fd35;
	ld.global.f64 	%fd36, [%rd30];
	mul.f64 	%fd37, %fd5, %fd6;
	mul.f64 	%fd38, %fd4, %fd7;
	sub.f64 	%fd39, %fd37, %fd38;
	fma.rn.f64 	%fd40, %fd39, %fd36, %fd31;
	st.global.f64 	[%rd25+8], %fd40;
	add.s32 	%r28, %r28, 1;
	setp.ne.s32 	%p4, %r28, 0;
	add.s64 	%rd30, %rd30, 8;
	add.s64 	%rd29, %rd29, 4;
	@%p4 bra 	$L__BB0_2;
$L__BB0_3:
	ret;

}


// ===== COMPILED SASS (sm_100) =====

	.target	sm_100

	.elftype	@"ET_EXEC"


//--------------------- .note.nv.tkinfo           --------------------------
	.section	.note.nv.tkinfo,"",@"SHT_NOTE"
	.sectionflags	@"SHF_NOTE_NV_TKINFO"
	.tkinfo
        /*0018*/ 	.word	0x00000002
        /*0030*/ 	.string	""
        /*0030*/ 	.string	"ptxas"
        /*0030*/ 	.string	"Cuda compilation tools, release 13.0, V13.0.88"
        /*0030*/ 	.string	"Build cuda_13.0.r13.0/compiler.36424714_0"
        /*0030*/ 	.string	"-arch sm_100 -m 64 "



//--------------------- .note.nv.cuinfo           --------------------------
	.section	.note.nv.cuinfo,"",@"SHT_NOTE"
	.sectionflags	@"SHF_NOTE_NV_CUINFO"
        /*0018*/ 	.short	0x0002
        /*001a*/ 	.short	0x0064
        /*001c*/ 	.short	0x0082
	.zero		2


//--------------------- .nv.info                  --------------------------
	.section	.nv.info,"",@"SHT_CUDA_INFO"
	.align	4


	//----- nvinfo : EIATTR_REGCOUNT
	.align		4
        /*0000*/ 	.byte	0x04, 0x2f
        /*0002*/ 	.short	(.L_1 - .L_0)
	.align		4
.L_0:
        /*0004*/ 	.word	index@(_Z22calculate_sumterm_partP7double2S0_PKS_PKdPKhjjdjj)
        /*0008*/ 	.word	0x00000024


	//----- nvinfo : EIATTR_FRAME_SIZE
	.align		4
.L_1:
        /*000c*/ 	.byte	0x04, 0x11
        /*000e*/ 	.short	(.L_3 - .L_2)
	.align		4
.L_2:
        /*0010*/ 	.word	index@(_Z22calculate_sumterm_partP7double2S0_PKS_PKdPKhjjdjj)
        /*0014*/ 	.word	0x00000000


	//----- nvinfo : EIATTR_MIN_STACK_SIZE
	.align		4
.L_3:
        /*0018*/ 	.byte	0x04, 0x12
        /*001a*/ 	.short	(.L_5 - .L_4)
	.align		4
.L_4:
        /*001c*/ 	.word	index@(_Z22calculate_sumterm_partP7double2S0_PKS_PKdPKhjjdjj)
        /*0020*/ 	.word	0x00000000
.L_5:


//--------------------- .nv.compat                --------------------------
	.section	.nv.compat,"",@"SHT_CUDA_COMPAT_INFO"
	.align	4
        /*0000*/ 	.byte	0x02, 0x09, 0x00, 0x00, 0x02, 0x02, 0x01, 0x00, 0x02, 0x05, 0x05, 0x00, 0x03, 0x07, 0x01, 0x01
        /*0010*/ 	.byte	0x02, 0x03, 0x00, 0x00, 0x02, 0x06, 0x01, 0x00, 0x04, 0x0b, 0x08, 0x00, 0x01, 0x00, 0x00, 0x00
        /*0020*/ 	.byte	0x00, 0x00, 0x00, 0x00


//--------------------- .nv.info._Z22calculate_sumterm_partP7double2S0_PKS_PKdPKhjjdjj --------------------------
	.section	.nv.info._Z22calculate_sumterm_partP7double2S0_PKS_PKdPKhjjdjj,"",@"SHT_CUDA_INFO"
	.sectionflags	@""
	.align	4


	//----- nvinfo : EIATTR_CUDA_API_VERSION
	.align		4
        /*0000*/ 	.byte	0x04, 0x37
        /*0002*/ 	.short	(.L_7 - .L_6)
.L_6:
        /*0004*/ 	.word	0x00000082


	//----- nvinfo : EIATTR_KPARAM_INFO
	.align		4
.L_7:
        /*0008*/ 	.byte	0x04, 0x17
        /*000a*/ 	.short	(.L_9 - .L_8)
.L_8:
        /*000c*/ 	.word	0x00000000
        /*0010*/ 	.short	0x0009
        /*0012*/ 	.short	0x003c
        /*0014*/ 	.byte	0x00, 0xf0, 0x11, 0x00


	//----- nvinfo : EIATTR_KPARAM_INFO
	.align		4
.L_9:
        /*0018*/ 	.byte	0x04, 0x17
        /*001a*/ 	.short	(.L_11 - .L_10)
.L_10:
        /*001c*/ 	.word	0x00000000
        /*0020*/ 	.short	0x0008
        /*0022*/ 	.short	0x0038
        /*0024*/ 	.byte	0x00, 0xf0, 0x11, 0x00


	//----- nvinfo : EIATTR_KPARAM_INFO
	.align		4
.L_11:
        /*0028*/ 	.byte	0x04, 0x17
        /*002a*/ 	.short	(.L_13 - .L_12)
.L_12:
        /*002c*/ 	.word	0x00000000
        /*0030*/ 	.short	0x0007
        /*0032*/ 	.short	0x0030
        /*0034*/ 	.byte	0x00, 0xf0, 0x21, 0x00


	//----- nvinfo : EIATTR_KPARAM_INFO
	.align		4
.L_13:
        /*0038*/ 	.byte	0x04, 0x17
        /*003a*/ 	.short	(.L_15 - .L_14)
.L_14:
        /*003c*/ 	.word	0x00000000
        /*0040*/ 	.short	0x0006
        /*0042*/ 	.short	0x002c
        /*0044*/ 	.byte	0x00, 0xf0, 0x11, 0x00


	//----- nvinfo : EIATTR_KPARAM_INFO
	.align		4
.L_15:
        /*0048*/ 	.byte	0x04, 0x17
        /*004a*/ 	.short	(.L_17 - .L_16)
.L_16:
        /*004c*/ 	.word	0x00000000
        /*0050*/ 	.short	0x0005
        /*0052*/ 	.short	0x0028
        /*0054*/ 	.byte	0x00, 0xf0, 0x11, 0x00


	//----- nvinfo : EIATTR_KPARAM_INFO
	.align		4
.L_17:
        /*0058*/ 	.byte	0x04, 0x17
        /*005a*/ 	.short	(.L_19 - .L_18)
.L_18:
        /*005c*/ 	.word	0x00000000
        /*0060*/ 	.short	0x0004
        /*0062*/ 	.short	0x0020
        /*0064*/ 	.byte	0x00, 0xf5, 0x21, 0x00


	//----- nvinfo : EIATTR_KPARAM_INFO
	.align		4
.L_19:
        /*0068*/ 	.byte	0x04, 0x17
        /*006a*/ 	.short	(.L_21 - .L_20)
.L_20:
        /*006c*/ 	.word	0x00000000
        /*0070*/ 	.short	0x0003
        /*0072*/ 	.short	0x0018
        /*0074*/ 	.byte	0x00, 0xf5, 0x21, 0x00


	//----- nvinfo : EIATTR_KPARAM_INFO
	.align		4
.L_21:
        /*0078*/ 	.byte	0x04, 0x17
        /*007a*/ 	.short	(.L_23 - .L_22)
.L_22:
        /*007c*/ 	.word	0x00000000
        /*0080*/ 	.short	0x0002
        /*0082*/ 	.short	0x0010
        /*0084*/ 	.byte	0x00, 0xf5, 0x21, 0x00


	//----- nvinfo : EIATTR_KPARAM_INFO
	.align		4
.L_23:
        /*0088*/ 	.byte	0x04, 0x17
        /*008a*/ 	.short	(.L_25 - .L_24)
.L_24:
        /*008c*/ 	.word	0x00000000
        /*0090*/ 	.short	0x0001
        /*0092*/ 	.short	0x0008
        /*0094*/ 	.byte	0x00, 0xf5, 0x21, 0x00


	//----- nvinfo : EIATTR_KPARAM_INFO
	.align		4
.L_25:
        /*0098*/ 	.byte	0x04, 0x17
        /*009a*/ 	.short	(.L_27 - .L_26)
.L_26:
        /*009c*/ 	.word	0x00000000
        /*00a0*/ 	.short	0x0000
        /*00a2*/ 	.short	0x0000
        /*00a4*/ 	.byte	0x00, 0xf5, 0x21, 0x00


	//----- nvinfo : EIATTR_SPARSE_MMA_MASK
	.align		4
.L_27:
        /*00a8*/ 	.byte	0x03, 0x50
        /*00aa*/ 	.short	0x0000


	//----- nvinfo : EIATTR_MAXREG_COUNT
	.align		4
        /*00ac*/ 	.byte	0x03, 0x1b
        /*00ae*/ 	.short	0x00ff


	//----- nvinfo : EIATTR_MERCURY_ISA_VERSION
	.align		4
        /*00b0*/ 	.byte	0x03, 0x5f
        /*00b2*/ 	.short	0x0101


	//----- nvinfo : EIATTR_VRC_CTA_INIT_COUNT
	.align		4
        /*00b4*/ 	.byte	0x02, 0x4a
	.zero		1
	.zero		1


	//----- nvinfo : EIATTR_EXIT_INSTR_OFFSETS
	.align		4
        /*00b8*/ 	.byte	0x04, 0x1c
        /*00ba*/ 	.short	(.L_29 - .L_28)


	//   ....[0]....
.L_28:
        /*00bc*/ 	.word	0x000000a0


	//   ....[1]....
        /*00c0*/ 	.word	0x00000570


	//----- nvinfo : EIATTR_CBANK_PARAM_SIZE
	.align		4
.L_29:
        /*00c4*/ 	.byte	0x03, 0x19
        /*00c6*/ 	.short	0x0040


	//----- nvinfo : EIATTR_PARAM_CBANK
	.align		4
        /*00c8*/ 	.byte	0x04, 0x0a
        /*00ca*/ 	.short	(.L_31 - .L_30)
	.align		4
.L_30:
        /*00cc*/ 	.word	index@(.nv.constant0._Z22calculate_sumterm_partP7double2S0_PKS_PKdPKhjjdjj)
        /*00d0*/ 	.short	0x0380
        /*00d2*/ 	.short	0x0040


	//----- nvinfo : EIATTR_SW_WAR
	.align		4
.L_31:
        /*00d4*/ 	.byte	0x04, 0x36
        /*00d6*/ 	.short	(.L_33 - .L_32)
.L_32:
        /*00d8*/ 	.word	0x00000008
.L_33:


//--------------------- .nv.callgraph             --------------------------
	.section	.nv.callgraph,"",@"SHT_CUDA_CALLGRAPH"
	.align	4
	.sectionentsize	8
	.align		4
        /*0000*/ 	.word	0x00000000
	.align		4
        /*0004*/ 	.word	0xffffffff
	.align		4
        /*0008*/ 	.word	0x00000000
	.align		4
        /*000c*/ 	.word	0xfffffffe
	.align		4
        /*0010*/ 	.word	0x00000000
	.align		4
        /*0014*/ 	.word	0xfffffffd
	.align		4
        /*0018*/ 	.word	0x00000000
	.align		4
        /*001c*/ 	.word	0xfffffffc


//--------------------- .text._Z22calculate_sumterm_partP7double2S0_PKS_PKdPKhjjdjj --------------------------
	.section	.text._Z22calculate_sumterm_partP7double2S0_PKS_PKdPKhjjdjj,"ax",@progbits
	.align	128
        .global         _Z22calculate_sumterm_partP7double2S0_PKS_PKdPKhjjdjj
        .type           _Z22calculate_sumterm_partP7double2S0_PKS_PKdPKhjjdjj,@function
        .size           _Z22calculate_sumterm_partP7double2S0_PKS_PKdPKhjjdjj,(.L_x_2 - _Z22calculate_sumterm_partP7double2S0_PKS_PKdPKhjjdjj)
        .other          _Z22calculate_sumterm_partP7double2S0_PKS_PKdPKhjjdjj,@"STO_CUDA_ENTRY STV_DEFAULT"
_Z22calculate_sumterm_partP7double2S0_PKS_PKdPKhjjdjj:
.text._Z22calculate_sumterm_partP7double2S0_PKS_PKdPKhjjdjj:
[----:B------:R-:W-:Y:S01]  /*0000*/  LDC R1, c[0x0][0x37c] ;  /* 0x0000df00ff017b82 */ /* 0x000fe20000000800 */
[----:B------:R-:W0:Y:S07]  /*0010*/  S2R R0, SR_TID.X ;  /* 0x0000000000007919 */ /* 0x000e2e0000002100 */
[----:B------:R-:W0:Y:S01]  /*0020*/  S2UR UR6, SR_CTAID.X ;  /* 0x00000000000679c3 */ /* 0x000e220000002500 */
[----:B------:R-:W1:Y:S01]  /*0030*/  LDCU.64 UR4, c[0x0][0x3a8] ;  /* 0x00007500ff0477ac */ /* 0x000e620008000a00 */
[----:B------:R-:W2:Y:S06]  /*0040*/  LDCU UR8, c[0x0][0x3b8] ;  /* 0x00007700ff0877ac */ /* 0x000eac0008000800 */
[----:B------:R-:W0:Y:S01]  /*0050*/  LDC R3, c[0x0][0x360] ;  /* 0x0000d800ff037b82 */ /* 0x000e220000000800 */
[----:B-1----:R-:W-:Y:S01]  /*0060*/  UIMAD UR4, UR5, UR4, URZ ;  /* 0x00000004050472a4 */ /* 0x002fe2000f8e02ff */
[----:B--2---:R-:W-:Y:S01]  /*0070*/  ISETP.NE.AND P0, PT, RZ, UR8, PT ;  /* 0x00000008ff007c0c */ /* 0x004fe2000bf05270 */
[----:B0-----:R-:W-:-:S05]  /*0080*/  IMAD R0, R3, UR6, R0 ;  /* 0x0000000603007c24 */ /* 0x001fca000f8e0200 */
[----:B------:R-:W-:-:S13]  /*0090*/  ISETP.GE.U32.OR P0, PT, R0, UR4, !P0 ;  /* 0x0000000400007c0c */ /* 0x000fda000c706470 */
[----:B------:R-:W-:Y:S05]  /*00a0*/  @P0 EXIT ;  /* 0x000000000000094d */ /* 0x000fea0003800000 */
[----:B------:R-:W0:Y:S01]  /*00b0*/  LDCU.64 UR6, c[0x0][0x3a0] ;  /* 0x00007400ff0677ac */ /* 0x000e220008000a00 */
[----:B------:R-:W1:Y:S01]  /*00c0*/  LDC R21, c[0x0][0x39c] ;  /* 0x0000e700ff157b82 */ /* 0x000e620000000800 */
[----:B------:R-:W2:Y:S01]  /*00d0*/  LDCU UR14, c[0x0][0x398] ;  /* 0x00007300ff0e77ac */ /* 0x000ea20008000800 */
[----:B------:R-:W3:Y:S01]  /*00e0*/  LDCU.64 UR10, c[0x0][0x358] ;  /* 0x00006b00ff0a77ac */ /* 0x000ee20008000a00 */
[----:B------:R-:W4:Y:S01]  /*00f0*/  LDCU.64 UR12, c[0x0][0x3b0] ;  /* 0x00007600ff0c77ac */ /* 0x000f220008000a00 */
[----:B------:R-:W1:Y:S01]  /*0100*/  LDCU UR9, c[0x0][0x3bc] ;  /* 0x00007780ff0977ac */ /* 0x000e620008000800 */
[----:B0-----:R-:W-:Y:S01]  /*0110*/  UIADD3 UR6, UP0, UPT, UR6, 0x1, URZ ;  /* 0x0000000106067890 */ /* 0x001fe2000ff1e0ff */
[----:B--2---:R-:W-:Y:S01]  /*0120*/  MOV R20, UR14 ;  /* 0x0000000e00147c02 */ /* 0x004fe20008000f00 */
[----:B------:R-:W-:Y:S02]  /*0130*/  UIADD3 UR5, UPT, UPT, -UR8, URZ, URZ ;  /* 0x000000ff08057290 */ /* 0x000fe4000fffe1ff */
[----:B------:R-:W-:-:S02]  /*0140*/  UIADD3.X UR7, UPT, UPT, URZ, UR7, URZ, UP0, !UPT ;  /* 0x00000007ff077290 */ /* 0x000fc400087fe4ff */
[----:B------:R-:W-:-:S04]  /*0150*/  MOV R2, UR6 ;  /* 0x0000000600027c02 */ /* 0x000fc80008000f00 */
[----:B---34-:R-:W-:-:S07]  /*0160*/  MOV R3, UR7 ;  /* 0x0000000700037c02 */ /* 0x018fce0008000f00 */
.L_x_0:
[----:B--2---:R-:W2:Y:S01]  /*0170*/  LDG.E.U8 R4, desc[UR10][R2.64] ;  /* 0x0000000a02047981 */ /* 0x004ea2000c1e1100 */
[----:B------:R-:W0:Y:S03]  /*0180*/  LDC.64 R8, c[0x0][0x390] ;  /* 0x0000e400ff087b82 */ /* 0x000e260000000a00 */
[----:B------:R-:W3:Y:S04]  /*0190*/  LDG.E.U8 R5, desc[UR10][R2.64+0x1] ;  /* 0x0000010a02057981 */ /* 0x000ee8000c1e1100 */
[----:B------:R-:W4:Y:S01]  /*01a0*/  LDG.E.U8 R6, desc[UR10][R2.64+0x2] ;  /* 0x0000020a02067981 */ /* 0x000f22000c1e1100 */
[----:B------:R-:W5:Y:S03]  /*01b0*/  LDC.64 R24, c[0x0][0x380] ;  /* 0x0000e000ff187b82 */ /* 0x000f660000000a00 */
[----:B------:R-:W5:Y:S04]  /*01c0*/  LDG.E.U8 R12, desc[UR10][R2.64+-0x1] ;  /* 0xffffff0a020c7981 */ /* 0x000f68000c1e1100 */
[----:B-1----:R-:W5:Y:S01]  /*01d0*/  LDG.E.64 R22, desc[UR10][R20.64] ;  /* 0x0000000a14167981 */ /* 0x002f62000c1e1b00 */
[----:B--2---:R-:W-:-:S02]  /*01e0*/  IADD3 R4, PT, PT, R4, -0x1, RZ ;  /* 0xffffffff04047810 */ /* 0x004fc40007ffe0ff */
[----:B---3--:R-:W-:-:S03]  /*01f0*/  IADD3 R5, PT, PT, R5, -0x1, RZ ;  /* 0xffffffff05057810 */ /* 0x008fc60007ffe0ff */
[----:B------:R-:W-:Y:S01]  /*0200*/  IMAD R33, R4, UR4, RZ ;  /* 0x0000000404217c24 */ /* 0x000fe2000f8e02ff */
[----:B----4-:R-:W-:Y:S01]  /*0210*/  IADD3 R7, PT, PT, R6, -0x1, RZ ;  /* 0xffffffff06077810 */ /* 0x010fe20007ffe0ff */
[----:B------:R-:W-:-:S03]  /*0220*/  IMAD R5, R5, UR4, R0 ;  /* 0x0000000405057c24 */ /* 0x000fc6000f8e0200 */
[----:B------:R-:W-:Y:S01]  /*0230*/  IADD3 R17, PT, PT, R0, R33, RZ ;  /* 0x0000002100117210 */ /* 0x000fe20007ffe0ff */
[----:B0-----:R-:W-:-:S04]  /*0240*/  IMAD.WIDE.U32 R4, R5, 0x10, R8 ;  /* 0x0000001005047825 */ /* 0x001fc800078e0008 */
[----:B------:R-:W-:-:S04]  /*0250*/  IMAD.WIDE.U32 R16, R17, 0x10, R8 ;  /* 0x0000001011107825 */ /* 0x000fc800078e0008 */
[----:B------:R-:W-:Y:S02]  /*0260*/  IMAD R11, R7, UR4, R0 ;  /* 0x00000004070b7c24 */ /* 0x000fe4000f8e0200 */
[----:B------:R-:W2:Y:S02]  /*0270*/  LDG.E.128 R4, desc[UR10][R4.64] ;  /* 0x0000000a04047981 */ /* 0x000ea4000c1e1d00 */
[----:B------:R-:W-:Y:S02]  /*0280*/  IMAD.WIDE.U32 R8, R11, 0x10, R8 ;  /* 0x000000100b087825 */ /* 0x000fe400078e0008 */
[----:B------:R-:W2:Y:S04]  /*0290*/  LDG.E.128 R16, desc[UR10][R16.64] ;  /* 0x0000000a10107981 */ /* 0x000ea8000c1e1d00 */
[----:B------:R-:W3:Y:S01]  /*02a0*/  LDG.E.128 R8, desc[UR10][R8.64] ;  /* 0x0000000a08087981 */ /* 0x000ee2000c1e1d00 */
[----:B-----5:R-:W-:-:S05]  /*02b0*/  IADD3 R13, PT, PT, R12, -0x1, RZ ;  /* 0xffffffff0c0d7810 */ /* 0x020fca0007ffe0ff */
[----:B------:R-:W-:-:S04]  /*02c0*/  IMAD R32, R13, UR4, R0 ;  /* 0x000000040d207c24 */ /* 0x000fc8000f8e0200 */
[----:B------:R-:W-:-:S05]  /*02d0*/  IMAD.WIDE.U32 R24, R32, 0x10, R24 ;  /* 0x0000001020187825 */ /* 0x000fca00078e0018 */
[----:B------:R-:W4:Y:S01]  /*02e0*/  LDG.E.128 R12, desc[UR10][R24.64] ;  /* 0x0000000a180c7981 */ /* 0x000f22000c1e1d00 */
[----:B------:R-:W-:Y:S02]  /*02f0*/  DMUL R22, R22, UR12 ;  /* 0x0000000c16167c28 */ /* 0x000fe40008000000 */
[----:B--2---:R-:W-:Y:S02]  /*0300*/  DMUL R26, R18, R6 ;  /* 0x00000006121a7228 */ /* 0x004fe40000000000 */
[----:B------:R-:W-:-:S06]  /*0310*/  DMUL R28, R16, R4 ;  /* 0x00000004101c7228 */ /* 0x000fcc0000000000 */
[----:B---3--:R-:W-:Y:S02]  /*0320*/  DMUL R30, R8, R26 ;  /* 0x0000001a081e7228 */ /* 0x008fe40000000000 */
[----:B------:R-:W-:-:S06]  /*0330*/  DMUL R16, R16, R6 ;  /* 0x0000000610107228 */ /* 0x000fcc0000000000 */
[----:B------:R-:W-:Y:S02]  /*0340*/  DFMA R30, R8, R28, -R30 ;  /* 0x0000001c081e722b */ /* 0x000fe4000000081e */
[----:B------:R-:W-:-:S06]  /*0350*/  DMUL R18, R18, R4 ;  /* 0x0000000412127228 */ /* 0x000fcc0000000000 */
[----:B------:R-:W-:-:S08]  /*0360*/  DFMA R30, R10, R16, R30 ;  /* 0x000000100a1e722b */ /* 0x000fd0000000001e */
[----:B------:R-:W-:-:S08]  /*0370*/  DFMA R30, R10, R18, R30 ;  /* 0x000000120a1e722b */ /* 0x000fd0000000001e */
[----:B----4-:R-:W-:-:S07]  /*0380*/  DFMA R22, R22, R30, R12 ;  /* 0x0000001e1616722b */ /* 0x010fce000000000c */
[----:B------:R0:W-:Y:S04]  /*0390*/  STG.E.64 desc[UR10][R24.64], R22 ;  /* 0x0000001618007986 */ /* 0x0001e8000c101b0a */
[----:B------:R-:W2:Y:S01]  /*03a0*/  LDG.E.64 R12, desc[UR10][R20.64] ;  /* 0x0000000a140c7981 */ /* 0x000ea2000c1e1b00 */
[----:B------:R-:W-:-:S08]  /*03b0*/  DMUL R18, R8, R18 ;  /* 0x0000001208127228 */ /* 0x000fd00000000000 */
[----:B------:R-:W-:Y:S01]  /*03c0*/  DFMA R18, R8, R16, R18 ;  /* 0x000000100812722b */ /* 0x000fe20000000012 */
[----:B------:R-:W1:Y:S07]  /*03d0*/  LDC.64 R16, c[0x0][0x388] ;  /* 0x0000e200ff107b82 */ /* 0x000e6e0000000a00 */
[----:B------:R-:W-:Y:S01]  /*03e0*/  DFMA R18, R10, -R28, R18 ;  /* 0x8000001c0a12722b */ /* 0x000fe20000000012 */
[----:B------:R-:W-:-:S07]  /*03f0*/  IMAD R33, R33, UR9, R32 ;  /* 0x0000000921217c24 */ /* 0x000fce000f8e0220 */
[----:B------:R-:W-:Y:S01]  /*0400*/  DFMA R18, R10, R26, R18 ;  /* 0x0000001a0a12722b */ /* 0x000fe20000000012 */
[----:B-1----:R-:W-:Y:S01]  /*0410*/  IMAD.WIDE.U32 R16, R33, 0x10, R16 ;  /* 0x0000001021107825 */ /* 0x002fe200078e0010 */
[----:B--2---:R-:W-:-:S08]  /*0420*/  DMUL R12, R12, UR12 ;  /* 0x0000000c0c0c7c28 */ /* 0x004fd00008000000 */
[----:B------:R-:W-:-:S07]  /*0430*/  DFMA R18, R12, R18, R14 ;  /* 0x000000120c12722b */ /* 0x000fce000000000e */
[----:B------:R2:W-:Y:S04]  /*0440*/  STG.E.64 desc[UR10][R24.64+0x8], R18 ;  /* 0x0000081218007986 */ /* 0x0005e8000c101b0a */
[----:B0-----:R-:W3:Y:S04]  /*0450*/  LDG.E.64 R22, desc[UR10][R20.64] ;  /* 0x0000000a14167981 */ /* 0x001ee8000c1e1b00 */
[----:B------:R-:W3:Y:S01]  /*0460*/  LDG.E.128 R12, desc[UR10][R16.64] ;  /* 0x0000000a100c7981 */ /* 0x000ee2000c1e1d00 */
[----:B------:R-:W-:-:S08]  /*0470*/  DMUL R26, R6, R10 ;  /* 0x0000000a061a7228 */ /* 0x000fd00000000000 */
[----:B------:R-:W-:-:S08]  /*0480*/  DFMA R26, R4, R8, R26 ;  /* 0x00000008041a722b */ /* 0x000fd0000000001a */
[----:B---3--:R-:W-:-:S07]  /*0490*/  DFMA R12, R22, R26, R12 ;  /* 0x0000001a160c722b */ /* 0x008fce000000000c */
[----:B------:R2:W-:Y:S04]  /*04a0*/  STG.E.64 desc[UR10][R16.64], R12 ;  /* 0x0000000c10007986 */ /* 0x0005e8000c101b0a */
[----:B------:R0:W3:Y:S01]  /*04b0*/  LDG.E.64 R22, desc[UR10][R20.64] ;  /* 0x0000000a14167981 */ /* 0x0000e2000c1e1b00 */
[----:B------:R-:W-:-:S08]  /*04c0*/  DMUL R4, R4, R10 ;  /* 0x0000000a04047228 */ /* 0x000fd00000000000 */
[----:B------:R-:W-:Y:S01]  /*04d0*/  DFMA R4, R6, R8, -R4 ;  /* 0x000000080604722b */ /* 0x000fe20000000804 */
[----:B------:R-:W-:-:S04]  /*04e0*/  UIADD3 UR5, UPT, UPT, UR5, 0x1, URZ ;  /* 0x0000000105057890 */ /* 0x000fc8000fffe0ff */
[----:B------:R-:W-:Y:S01]  /*04f0*/  UISETP.NE.AND UP0, UPT, UR5, URZ, UPT ;  /* 0x000000ff0500728c */ /* 0x000fe2000bf05270 */
[----:B0-----:R-:W-:Y:S02]  /*0500*/  IADD3 R20, P0, PT, R20, 0x8, RZ ;  /* 0x0000000814147810 */ /* 0x001fe40007f1e0ff */
[----:B------:R-:W-:Y:S02]  /*0510*/  IADD3 R2, P1, PT, R2, 0x4, RZ ;  /* 0x0000000402027810 */ /* 0x000fe40007f3e0ff */
[----:B------:R-:W-:Y:S02]  /*0520*/  IADD3.X R21, PT, PT, RZ, R21, RZ, P0, !PT ;  /* 0x00000015ff157210 */ /* 0x000fe400007fe4ff */
[----:B------:R-:W-:Y:S01]  /*0530*/  IADD3.X R3, PT, PT, RZ, R3, RZ, P1, !PT ;  /* 0x00000003ff037210 */ /* 0x000fe20000ffe4ff */
[----:B---3--:R-:W-:-:S07]  /*0540*/  DFMA R4, R22, R4, R14 ;  /* 0x000000041604722b */ /* 0x008fce000000000e */
[----:B------:R2:W-:Y:S01]  /*0550*/  STG.E.64 desc[UR10][R16.64+0x8], R4 ;  /* 0x0000080410007986 */ /* 0x0005e2000c101b0a */
[----:B------:R-:W-:Y:S05]  /*0560*/  BRA.U UP0, `(.L_x_0) ;  /* 0xfffffffd00007547 */ /* 0x000fea000b83ffff */
[----:B------:R-:W-:Y:S05]  /*0570*/  EXIT ;  /* 0x000000000000794d */ /* 0x000fea0003800000 */
.L_x_1:
[----:B------:R-:W-:-:S00]  /*0580*/  BRA `(.L_x_1) ;  /* 0xfffffffc00fc7947 */ /* 0x000fc0000383ffff */
[----:B------:R-:W-:-:S00]  /*0590*/  NOP ;  /* 0x0000000000007918 */ /* 0x000fc00000000000 */
        /* <DEDUP_REMOVED lines=14> */
.L_x_2:


//--------------------- .nv.shared.reserved.0     --------------------------
	.section	.nv.shared.reserved.0,"aw",@nobits
	.weak		__nv_reservedSMEM_offset_0_alias
	.size		__nv_reservedSMEM_offset_0_alias, 0, 64
	.other		__nv_reservedSMEM_offset_0_alias,@"STO_CUDA_RESERVED_SHARED STV_DEFAULT"
__nv_reservedSMEM_offset_0_alias:
	.zero		0
	.zero		64


//--------------------- .nv.constant0._Z22calculate_sumterm_partP7double2S0_PKS_PKdPKhjjdjj --------------------------
	.section	.nv.constant0._Z22calculate_sumterm_partP7double2S0_PKS_PKdPKhjjdjj,"a",@progbits
	.sectionflags	@""
	.align	4
.nv.constant0._Z22calculate_sumterm_partP7double2S0_PKS_PKdPKhjjdjj:
	.zero		960


//--------------------- SYMBOLS --------------------------

	.type		.nv.reservedSmem.offset0,@object
	.size		.nv.reservedSmem.offset0,0x4
